//
// Generated by NVIDIA NVVM Compiler
//
// Compiler Build ID: CL-36424714
// Cuda compilation tools, release 13.0, V13.0.88
// Based on NVVM 20.0.0
//

.version 9.0
.target sm_100
.address_size 64

	// .globl	_Z6kernelP6uchar4iii
.const .align 8 .b8 AVG[768];
.const .align 8 .b8 INVERSE_COV[2304];
.const .align 8 .b8 DET[256];

.visible .entry _Z6kernelP6uchar4iii(
	.param .u64 .ptr .align 1 _Z6kernelP6uchar4iii_param_0,
	.param .u32 _Z6kernelP6uchar4iii_param_1,
	.param .u32 _Z6kernelP6uchar4iii_param_2,
	.param .u32 _Z6kernelP6uchar4iii_param_3
)
{
	.reg .pred 	%p<18>;
	.reg .b16 	%rs<9>;
	.reg .b32 	%r<93>;
	.reg .b64 	%rd<27>;
	.reg .b64 	%fd<172>;

	ld.param.u64 	%rd9, [_Z6kernelP6uchar4iii_param_0];
	ld.param.u32 	%r32, [_Z6kernelP6uchar4iii_param_1];
	ld.param.u32 	%r33, [_Z6kernelP6uchar4iii_param_2];
	ld.param.u32 	%r31, [_Z6kernelP6uchar4iii_param_3];
	cvta.to.global.u64 	%rd1, %rd9;
	mov.u32 	%r34, %ctaid.x;
	mov.u32 	%r35, %ntid.x;
	mov.u32 	%r36, %tid.x;
	mad.lo.s32 	%r91, %r34, %r35, %r36;
	mov.u32 	%r37, %nctaid.x;
	mul.lo.s32 	%r2, %r35, %r37;
	mul.lo.s32 	%r3, %r33, %r32;
	setp.ge.s32 	%p1, %r91, %r3;
	@%p1 bra 	$L__BB0_20;
	mov.b32 	%r38, 1127219200;
	mov.b32 	%r39, -2147483648;
	mov.b64 	%fd1, {%r39, %r38};
	setp.lt.s32 	%p2, %r31, 2;
	@%p2 bra 	$L__BB0_15;
	ld.const.f64 	%fd2, [AVG+8];
	ld.const.f64 	%fd3, [AVG+16];
	ld.const.f64 	%fd31, [DET];
	abs.f64 	%fd32, %fd31;
	mul.f64 	%fd33, %fd32, 0d4350000000000000;
	{
	.reg .b32 %temp; 
	mov.b64 	{%temp, %r47}, %fd33;
	}
	{
	.reg .b32 %temp; 
	mov.b64 	{%temp, %r48}, %fd32;
	}
	setp.lt.s32 	%p7, %r48, 1048576;
	{
	.reg .b32 %temp; 
	mov.b64 	{%r49, %temp}, %fd33;
	}
	{
	.reg .b32 %temp; 
	mov.b64 	{%r50, %temp}, %fd32;
	}
	ld.const.f64 	%fd4, [INVERSE_COV+48];
	ld.const.f64 	%fd5, [INVERSE_COV+8];
	ld.const.f64 	%fd6, [INVERSE_COV+32];
	ld.const.f64 	%fd7, [INVERSE_COV+56];
	ld.const.f64 	%fd8, [INVERSE_COV+16];
	selp.f64 	%fd34, %fd33, %fd32, %p7;
	selp.b32 	%r51, %r47, %r48, %p7;
	selp.b32 	%r52, %r49, %r50, %p7;
	add.s32 	%r4, %r51, -1;
	fma.rn.f64 	%fd35, %fd34, 0d7FF0000000000000, 0d7FF0000000000000;
	{
	.reg .b32 %temp; 
	mov.b64 	{%temp, %r53}, %fd34;
	}
	and.b32  	%r54, %r53, 2147483647;
	setp.eq.s32 	%p8, %r54, 0;
	selp.f64 	%fd9, 0dFFF0000000000000, %fd35, %p8;
	selp.b32 	%r55, -1077, -1023, %p7;
	shr.u32 	%r56, %r51, 20;
	add.s32 	%r5, %r55, %r56;
	and.b32  	%r57, %r51, 1048575;
	or.b32  	%r6, %r57, 1072693248;
	mov.b64 	%fd10, {%r52, %r6};
	{
	.reg .b32 %temp; 
	mov.b64 	{%r58, %temp}, %fd10;
	}
	{
	.reg .b32 %temp; 
	mov.b64 	{%temp, %r59}, %fd10;
	}
	add.s32 	%r60, %r59, -1048576;
	mov.b64 	%fd11, {%r58, %r60};
	neg.s32 	%r7, %r31;
	ld.const.f64 	%fd36, [AVG];
	ld.const.f64 	%fd40, [INVERSE_COV];
	ld.const.f64 	%fd44, [INVERSE_COV+24];
	ld.const.f64 	%fd59, [INVERSE_COV+40];
	ld.const.f64 	%fd62, [INVERSE_COV+64];
	mov.u64 	%rd21, DET;
	add.s64 	%rd20, %rd21, 8;
	mov.u64 	%rd22, AVG;
	add.s64 	%rd19, %rd22, 40;
	mov.u64 	%rd23, INVERSE_COV;
	add.s64 	%rd18, %rd23, 136;
$L__BB0_3:
	setp.gt.u32 	%p9, %r4, 2146435070;
	mul.wide.s32 	%rd17, %r91, 4;
	add.s64 	%rd2, %rd1, %rd17;
	.pragma "used_bytes_mask 7";
	ld.global.u32 	%r61, [%rd2];
	bfe.u32 	%r62, %r61, 0, 8;
	cvt.u16.u32 	%rs3, %r62;
	and.b16  	%rs4, %rs3, 255;
	bfe.u32 	%r63, %r61, 8, 8;
	cvt.u16.u32 	%rs5, %r63;
	and.b16  	%rs6, %rs5, 255;
	bfe.u32 	%r64, %r61, 16, 8;
	cvt.u16.u32 	%rs7, %r64;
	and.b16  	%rs8, %rs7, 255;
	cvt.rn.f64.u16 	%fd12, %rs4;
	sub.f64 	%fd37, %fd12, %fd36;
	cvt.rn.f64.u16 	%fd13, %rs6;
	sub.f64 	%fd38, %fd13, %fd2;
	cvt.rn.f64.u16 	%fd14, %rs8;
	sub.f64 	%fd39, %fd14, %fd3;
	mul.f64 	%fd41, %fd37, %fd40;
	mov.f64 	%fd42, 0d0000000000000000;
	sub.f64 	%fd43, %fd42, %fd41;
	mul.f64 	%fd45, %fd38, %fd44;
	sub.f64 	%fd46, %fd43, %fd45;
	mul.f64 	%fd47, %fd39, %fd4;
	sub.f64 	%fd48, %fd46, %fd47;
	fma.rn.f64 	%fd49, %fd48, %fd37, 0d0000000000000000;
	mul.f64 	%fd50, %fd37, %fd5;
	sub.f64 	%fd51, %fd42, %fd50;
	mul.f64 	%fd52, %fd38, %fd6;
	sub.f64 	%fd53, %fd51, %fd52;
	mul.f64 	%fd54, %fd39, %fd7;
	sub.f64 	%fd55, %fd53, %fd54;
	fma.rn.f64 	%fd56, %fd55, %fd38, %fd49;
	mul.f64 	%fd57, %fd37, %fd8;
	sub.f64 	%fd58, %fd42, %fd57;
	mul.f64 	%fd60, %fd38, %fd59;
	sub.f64 	%fd61, %fd58, %fd60;
	mul.f64 	%fd63, %fd39, %fd62;
	sub.f64 	%fd64, %fd61, %fd63;
	fma.rn.f64 	%fd15, %fd64, %fd39, %fd56;
	mov.f64 	%fd167, %fd9;
	@%p9 bra 	$L__BB0_5;
	setp.gt.u32 	%p10, %r6, 1073127582;
	selp.f64 	%fd65, %fd11, %fd10, %p10;
	selp.u32 	%r65, 1, 0, %p10;
	add.s32 	%r66, %r5, %r65;
	add.f64 	%fd66, %fd65, 0dBFF0000000000000;
	add.f64 	%fd67, %fd65, 0d3FF0000000000000;
	rcp.approx.ftz.f64 	%fd68, %fd67;
	neg.f64 	%fd69, %fd67;
	fma.rn.f64 	%fd70, %fd69, %fd68, 0d3FF0000000000000;
	fma.rn.f64 	%fd71, %fd70, %fd70, %fd70;
	fma.rn.f64 	%fd72, %fd71, %fd68, %fd68;
	mul.f64 	%fd73, %fd66, %fd72;
	fma.rn.f64 	%fd74, %fd66, %fd72, %fd73;
	mul.f64 	%fd75, %fd74, %fd74;
	fma.rn.f64 	%fd76, %fd75, 0d3EB1380B3AE80F1E, 0d3ED0EE258B7A8B04;
	fma.rn.f64 	%fd77, %fd76, %fd75, 0d3EF3B2669F02676F;
	fma.rn.f64 	%fd78, %fd77, %fd75, 0d3F1745CBA9AB0956;
	fma.rn.f64 	%fd79, %fd78, %fd75, 0d3F3C71C72D1B5154;
	fma.rn.f64 	%fd80, %fd79, %fd75, 0d3F624924923BE72D;
	fma.rn.f64 	%fd81, %fd80, %fd75, 0d3F8999999999A3C4;
	fma.rn.f64 	%fd82, %fd81, %fd75, 0d3FB5555555555554;
	sub.f64 	%fd83, %fd66, %fd74;
	add.f64 	%fd84, %fd83, %fd83;
	neg.f64 	%fd85, %fd74;
	fma.rn.f64 	%fd86, %fd85, %fd66, %fd84;
	mul.f64 	%fd87, %fd72, %fd86;
	mul.f64 	%fd88, %fd75, %fd82;
	fma.rn.f64 	%fd89, %fd88, %fd74, %fd87;
	xor.b32  	%r67, %r66, -2147483648;
	mov.b32 	%r68, 1127219200;
	mov.b64 	%fd90, {%r67, %r68};
	sub.f64 	%fd91, %fd90, %fd1;
	fma.rn.f64 	%fd92, %fd91, 0d3FE62E42FEFA39EF, %fd74;
	fma.rn.f64 	%fd93, %fd91, 0dBFE62E42FEFA39EF, %fd92;
	sub.f64 	%fd94, %fd93, %fd74;
	sub.f64 	%fd95, %fd89, %fd94;
	fma.rn.f64 	%fd96, %fd91, 0d3C7ABC9E3B39803F, %fd95;
	add.f64 	%fd167, %fd92, %fd96;
$L__BB0_5:
	sub.f64 	%fd168, %fd15, %fd167;
	mov.b32 	%r84, 0;
	mov.u64 	%rd24, %rd18;
	mov.u64 	%rd25, %rd19;
	mov.u64 	%rd26, %rd20;
	mov.u32 	%r85, %r7;
	mov.u32 	%r86, %r84;
$L__BB0_6:
	add.s32 	%r84, %r84, 1;
	ld.const.f64 	%fd97, [%rd25+-16];
	sub.f64 	%fd98, %fd12, %fd97;
	ld.const.f64 	%fd99, [%rd25+-8];
	sub.f64 	%fd100, %fd13, %fd99;
	ld.const.f64 	%fd101, [%rd25];
	sub.f64 	%fd102, %fd14, %fd101;
	ld.const.f64 	%fd103, [%rd24+-64];
	mul.f64 	%fd104, %fd98, %fd103;
	mov.f64 	%fd105, 0d0000000000000000;
	sub.f64 	%fd106, %fd105, %fd104;
	ld.const.f64 	%fd107, [%rd24+-40];
	mul.f64 	%fd108, %fd100, %fd107;
	sub.f64 	%fd109, %fd106, %fd108;
	ld.const.f64 	%fd110, [%rd24+-16];
	mul.f64 	%fd111, %fd102, %fd110;
	sub.f64 	%fd112, %fd109, %fd111;
	fma.rn.f64 	%fd113, %fd112, %fd98, 0d0000000000000000;
	ld.const.f64 	%fd114, [%rd24+-56];
	mul.f64 	%fd115, %fd98, %fd114;
	sub.f64 	%fd116, %fd105, %fd115;
	ld.const.f64 	%fd117, [%rd24+-32];
	mul.f64 	%fd118, %fd100, %fd117;
	sub.f64 	%fd119, %fd116, %fd118;
	ld.const.f64 	%fd120, [%rd24+-8];
	mul.f64 	%fd121, %fd102, %fd120;
	sub.f64 	%fd122, %fd119, %fd121;
	fma.rn.f64 	%fd123, %fd122, %fd100, %fd113;
	ld.const.f64 	%fd124, [%rd24+-48];
	mul.f64 	%fd125, %fd98, %fd124;
	sub.f64 	%fd126, %fd105, %fd125;
	ld.const.f64 	%fd127, [%rd24+-24];
	mul.f64 	%fd128, %fd100, %fd127;
	sub.f64 	%fd129, %fd126, %fd128;
	ld.const.f64 	%fd130, [%rd24];
	mul.f64 	%fd131, %fd102, %fd130;
	sub.f64 	%fd132, %fd129, %fd131;
	fma.rn.f64 	%fd20, %fd132, %fd102, %fd123;
	ld.const.f64 	%fd133, [%rd26];
	abs.f64 	%fd169, %fd133;
	{
	.reg .b32 %temp; 
	mov.b64 	{%temp, %r87}, %fd169;
	}
	{
	.reg .b32 %temp; 
	mov.b64 	{%r88, %temp}, %fd169;
	}
	setp.gt.s32 	%p11, %r87, 1048575;
	mov.b32 	%r89, -1023;
	@%p11 bra 	$L__BB0_8;
	mul.f64 	%fd169, %fd169, 0d4350000000000000;
	{
	.reg .b32 %temp; 
	mov.b64 	{%temp, %r87}, %fd169;
	}
	{
	.reg .b32 %temp; 
	mov.b64 	{%r88, %temp}, %fd169;
	}
	mov.b32 	%r89, -1077;
$L__BB0_8:
	add.s32 	%r72, %r87, -1;
	setp.lt.u32 	%p12, %r72, 2146435071;
	@%p12 bra 	$L__BB0_10;
	fma.rn.f64 	%fd134, %fd169, 0d7FF0000000000000, 0d7FF0000000000000;
	{
	.reg .b32 %temp; 
	mov.b64 	{%temp, %r73}, %fd169;
	}
	and.b32  	%r74, %r73, 2147483647;
	setp.eq.s32 	%p13, %r74, 0;
	selp.f64 	%fd171, 0dFFF0000000000000, %fd134, %p13;
	bra.uni 	$L__BB0_13;
$L__BB0_10:
	shr.u32 	%r75, %r87, 20;
	add.s32 	%r90, %r89, %r75;
	and.b32  	%r76, %r87, 1048575;
	or.b32  	%r77, %r76, 1072693248;
	mov.b64 	%fd170, {%r88, %r77};
	setp.lt.u32 	%p14, %r77, 1073127583;
	@%p14 bra 	$L__BB0_12;
	{
	.reg .b32 %temp; 
	mov.b64 	{%r78, %temp}, %fd170;
	}
	{
	.reg .b32 %temp; 
	mov.b64 	{%temp, %r79}, %fd170;
	}
	add.s32 	%r80, %r79, -1048576;
	mov.b64 	%fd170, {%r78, %r80};
	add.s32 	%r90, %r90, 1;
$L__BB0_12:
	add.f64 	%fd135, %fd170, 0dBFF0000000000000;
	add.f64 	%fd136, %fd170, 0d3FF0000000000000;
	rcp.approx.ftz.f64 	%fd137, %fd136;
	neg.f64 	%fd138, %fd136;
	fma.rn.f64 	%fd139, %fd138, %fd137, 0d3FF0000000000000;
	fma.rn.f64 	%fd140, %fd139, %fd139, %fd139;
	fma.rn.f64 	%fd141, %fd140, %fd137, %fd137;
	mul.f64 	%fd142, %fd135, %fd141;
	fma.rn.f64 	%fd143, %fd135, %fd141, %fd142;
	mul.f64 	%fd144, %fd143, %fd143;
	fma.rn.f64 	%fd145, %fd144, 0d3EB1380B3AE80F1E, 0d3ED0EE258B7A8B04;
	fma.rn.f64 	%fd146, %fd145, %fd144, 0d3EF3B2669F02676F;
	fma.rn.f64 	%fd147, %fd146, %fd144, 0d3F1745CBA9AB0956;
	fma.rn.f64 	%fd148, %fd147, %fd144, 0d3F3C71C72D1B5154;
	fma.rn.f64 	%fd149, %fd148, %fd144, 0d3F624924923BE72D;
	fma.rn.f64 	%fd150, %fd149, %fd144, 0d3F8999999999A3C4;
	fma.rn.f64 	%fd151, %fd150, %fd144, 0d3FB5555555555554;
	sub.f64 	%fd152, %fd135, %fd143;
	add.f64 	%fd153, %fd152, %fd152;
	neg.f64 	%fd154, %fd143;
	fma.rn.f64 	%fd155, %fd154, %fd135, %fd153;
	mul.f64 	%fd156, %fd141, %fd155;
	mul.f64 	%fd157, %fd144, %fd151;
	fma.rn.f64 	%fd158, %fd157, %fd143, %fd156;
	xor.b32  	%r81, %r90, -2147483648;
	mov.b32 	%r82, 1127219200;
	mov.b64 	%fd159, {%r81, %r82};
	sub.f64 	%fd160, %fd159, %fd1;
	fma.rn.f64 	%fd161, %fd160, 0d3FE62E42FEFA39EF, %fd143;
	fma.rn.f64 	%fd162, %fd160, 0dBFE62E42FEFA39EF, %fd161;
	sub.f64 	%fd163, %fd162, %fd143;
	sub.f64 	%fd164, %fd158, %fd163;
	fma.rn.f64 	%fd165, %fd160, 0d3C7ABC9E3B39803F, %fd164;
	add.f64 	%fd171, %fd161, %fd165;
$L__BB0_13:
	sub.f64 	%fd166, %fd20, %fd171;
	setp.gt.f64 	%p15, %fd166, %fd168;
	selp.b32 	%r86, %r84, %r86, %p15;
	selp.f64 	%fd168, %fd166, %fd168, %p15;
	add.s32 	%r85, %r85, 1;
	add.s64 	%rd26, %rd26, 8;
	add.s64 	%rd25, %rd25, 24;
	add.s64 	%rd24, %rd24, 72;
	setp.ne.s32 	%p16, %r85, -1;
	@%p16 bra 	$L__BB0_6;
	st.global.u8 	[%rd2+3], %r86;
	add.s32 	%r91, %r91, %r2;
	setp.lt.s32 	%p17, %r91, %r3;
	@%p17 bra 	$L__BB0_3;
	bra.uni 	$L__BB0_20;
$L__BB0_15:
	add.s32 	%r26, %r91, %r2;
	max.s32 	%r40, %r3, %r26;
	setp.lt.s32 	%p3, %r26, %r3;
	selp.u32 	%r41, 1, 0, %p3;
	add.s32 	%r42, %r26, %r41;
	sub.s32 	%r43, %r40, %r42;
	div.u32 	%r44, %r43, %r2;
	add.s32 	%r27, %r44, %r41;
	and.b32  	%r45, %r27, 1;
	setp.eq.b32 	%p4, %r45, 1;
	@%p4 bra 	$L__BB0_17;
	mul.wide.s32 	%rd10, %r91, 4;
	add.s64 	%rd11, %rd1, %rd10;
	mov.b16 	%rs1, 0;
	st.global.u8 	[%rd11+3], %rs1;
	mov.u32 	%r91, %r26;
$L__BB0_17:
	setp.eq.s32 	%p5, %r27, 0;
	@%p5 bra 	$L__BB0_20;
	mul.wide.s32 	%rd15, %r2, 4;
	shl.b32 	%r46, %r2, 1;
$L__BB0_19:
	mul.wide.s32 	%rd12, %r91, 4;
	add.s64 	%rd13, %rd1, %rd12;
	add.s64 	%rd14, %rd13, 3;
	mov.b16 	%rs2, 0;
	st.global.u8 	[%rd13+3], %rs2;
	add.s64 	%rd16, %rd14, %rd15;
	st.global.u8 	[%rd16], %rs2;
	add.s32 	%r91, %r91, %r46;
	setp.lt.s32 	%p6, %r91, %r3;
	@%p6 bra 	$L__BB0_19;
$L__BB0_20:
	ret;

}


// ===== COMPILED SASS (sm_100) =====

	.target	sm_100

	.elftype	@"ET_EXEC"


//--------------------- .note.nv.tkinfo           --------------------------
	.section	.note.nv.tkinfo,"",@"SHT_NOTE"
	.sectionflags	@"SHF_NOTE_NV_TKINFO"
	.tkinfo
        /*0018*/ 	.word	0x00000002
        /*0030*/ 	.string	""
        /*0030*/ 	.string	"ptxas"
        /*0030*/ 	.string	"Cuda compilation tools, release 13.0, V13.0.88"
        /*0030*/ 	.string	"Build cuda_13.0.r13.0/compiler.36424714_0"
        /*0030*/ 	.string	"-arch sm_100 -m 64 "



//--------------------- .note.nv.cuinfo           --------------------------
	.section	.note.nv.cuinfo,"",@"SHT_NOTE"
	.sectionflags	@"SHF_NOTE_NV_CUINFO"
        /*0018*/ 	.short	0x0002
        /*001a*/ 	.short	0x0064
        /*001c*/ 	.short	0x0082
	.zero		2


//--------------------- .nv.info                  --------------------------
	.section	.nv.info,"",@"SHT_CUDA_INFO"
	.align	4


	//----- nvinfo : EIATTR_REGCOUNT
	.align		4
        /*0000*/ 	.byte	0x04, 0x2f
        /*0002*/ 	.short	(.L_4 - .L_3)
	.align		4
.L_3:
        /*0004*/ 	.word	index@(_Z6kernelP6uchar4iii)
        /*0008*/ 	.word	0x00000025


	//----- nvinfo : EIATTR_FRAME_SIZE
	.align		4
.L_4:
        /*000c*/ 	.byte	0x04, 0x11
        /*000e*/ 	.short	(.L_6 - .L_5)
	.align		4
.L_5:
        /*0010*/ 	.word	index@(_Z6kernelP6uchar4iii)
        /*0014*/ 	.word	0x00000000


	//----- nvinfo : EIATTR_MIN_STACK_SIZE
	.align		4
.L_6:
        /*0018*/ 	.byte	0x04, 0x12
        /*001a*/ 	.short	(.L_8 - .L_7)
	.align		4
.L_7:
        /*001c*/ 	.word	index@(_Z6kernelP6uchar4iii)
        /*0020*/ 	.word	0x00000000
.L_8:


//--------------------- .nv.compat                --------------------------
	.section	.nv.compat,"",@"SHT_CUDA_COMPAT_INFO"
	.align	4
        /*0000*/ 	.byte	0x02, 0x09, 0x00, 0x00, 0x02, 0x02, 0x01, 0x00, 0x02, 0x05, 0x05, 0x00, 0x03, 0x07, 0x01, 0x01
        /*0010*/ 	.byte	0x02, 0x03, 0x00, 0x00, 0x02, 0x06, 0x01, 0x00, 0x04, 0x0b, 0x08, 0x00, 0x01, 0x00, 0x00, 0x00
        /*0020*/ 	.byte	0x00, 0x00, 0x00, 0x00


//--------------------- .nv.info._Z6kernelP6uchar4iii --------------------------
	.section	.nv.info._Z6kernelP6uchar4iii,"",@"SHT_CUDA_INFO"
	.sectionflags	@""
	.align	4


	//----- nvinfo : EIATTR_CUDA_API_VERSION
	.align		4
        /*0000*/ 	.byte	0x04, 0x37
        /*0002*/ 	.short	(.L_10 - .L_9)
.L_9:
        /*0004*/ 	.word	0x00000082


	//----- nvinfo : EIATTR_KPARAM_INFO
	.align		4
.L_10:
        /*0008*/ 	.byte	0x04, 0x17
        /*000a*/ 	.short	(.L_12 - .L_11)
.L_11:
        /*000c*/ 	.word	0x00000000
        /*0010*/ 	.short	0x0003
        /*0012*/ 	.short	0x0010
        /*0014*/ 	.byte	0x00, 0xf0, 0x11, 0x00


	//----- nvinfo : EIATTR_KPARAM_INFO
	.align		4
.L_12:
        /*0018*/ 	.byte	0x04, 0x17
        /*001a*/ 	.short	(.L_14 - .L_13)
.L_13:
        /*001c*/ 	.word	0x00000000
        /*0020*/ 	.short	0x0002
        /*0022*/ 	.short	0x000c
        /*0024*/ 	.byte	0x00, 0xf0, 0x11, 0x00


	//----- nvinfo : EIATTR_KPARAM_INFO
	.align		4
.L_14:
        /*0028*/ 	.byte	0x04, 0x17
        /*002a*/ 	.short	(.L_16 - .L_15)
.L_15:
        /*002c*/ 	.word	0x00000000
        /*0030*/ 	.short	0x0001
        /*0032*/ 	.short	0x0008
        /*0034*/ 	.byte	0x00, 0xf0, 0x11, 0x00


	//----- nvinfo : EIATTR_KPARAM_INFO
	.align		4
.L_16:
        /*0038*/ 	.byte	0x04, 0x17
        /*003a*/ 	.short	(.L_18 - .L_17)
.L_17:
        /*003c*/ 	.word	0x00000000
        /*0040*/ 	.short	0x0000
        /*0042*/ 	.short	0x0000
        /*0044*/ 	.byte	0x00, 0xf5, 0x21, 0x00


	//----- nvinfo : EIATTR_SPARSE_MMA_MASK
	.align		4
.L_18:
        /*0048*/ 	.byte	0x03, 0x50
        /*004a*/ 	.short	0x0000


	//----- nvinfo : EIATTR_MAXREG_COUNT
	.align		4
        /*004c*/ 	.byte	0x03, 0x1b
        /*004e*/ 	.short	0x00ff


	//----- nvinfo : EIATTR_MERCURY_ISA_VERSION
	.align		4
        /*0050*/ 	.byte	0x03, 0x5f
        /*0052*/ 	.short	0x0101


	//----- nvinfo : EIATTR_UNUSED_LOAD_BYTE_OFFSET
	.align		4
        /*0054*/ 	.byte	0x04, 0x44
        /*0056*/ 	.short	(.L_20 - .L_19)


	//   ....[0]....
.L_19:
        /*0058*/ 	.word	0x00000340
        /*005c*/ 	.word	0x00000007


	//----- nvinfo : EIATTR_VRC_CTA_INIT_COUNT
	.align		4
.L_20:
        /*0060*/ 	.byte	0x02, 0x4a
	.zero		1
	.zero		1


	//----- nvinfo : EIATTR_EXIT_INSTR_OFFSETS
	.align		4
        /*0064*/ 	.byte	0x04, 0x1c
        /*0066*/ 	.short	(.L_22 - .L_21)


	//   ....[0]....
.L_21:
        /*0068*/ 	.word	0x000000b0


	//   ....[1]....
        /*006c*/ 	.word	0x00001110


	//   ....[2]....
        /*0070*/ 	.word	0x00001300


	//   ....[3]....
        /*0074*/ 	.word	0x000013d0


	//----- nvinfo : EIATTR_CRS_STACK_SIZE
	.align		4
.L_22:
        /*0078*/ 	.byte	0x04, 0x1e
        /*007a*/ 	.short	(.L_24 - .L_23)
.L_23:
        /*007c*/ 	.word	0x00000000


	//----- nvinfo : EIATTR_CBANK_PARAM_SIZE
	.align		4
.L_24:
        /*0080*/ 	.byte	0x03, 0x19
        /*0082*/ 	.short	0x0014


	//----- nvinfo : EIATTR_PARAM_CBANK
	.align		4
        /*0084*/ 	.byte	0x04, 0x0a
        /*0086*/ 	.short	(.L_26 - .L_25)
	.align		4
.L_25:
        /*0088*/ 	.word	index@(.nv.constant0._Z6kernelP6uchar4iii)
        /*008c*/ 	.short	0x0380
        /*008e*/ 	.short	0x0014


	//----- nvinfo : EIATTR_SW_WAR
	.align		4
.L_26:
        /*0090*/ 	.byte	0x04, 0x36
        /*0092*/ 	.short	(.L_28 - .L_27)
.L_27:
        /*0094*/ 	.word	0x00000008
.L_28:


//--------------------- .nv.callgraph             --------------------------
	.section	.nv.callgraph,"",@"SHT_CUDA_CALLGRAPH"
	.align	4
	.sectionentsize	8
	.align		4
        /*0000*/ 	.word	0x00000000
	.align		4
        /*0004*/ 	.word	0xffffffff
	.align		4
        /*0008*/ 	.word	0x00000000
	.align		4
        /*000c*/ 	.word	0xfffffffe
	.align		4
        /*0010*/ 	.word	0x00000000
	.align		4
        /*0014*/ 	.word	0xfffffffd
	.align		4
        /*0018*/ 	.word	0x00000000
	.align		4
        /*001c*/ 	.word	0xfffffffc


//--------------------- .nv.constant3             --------------------------
	.section	.nv.constant3,"a",@progbits
	.align	8
.nv.constant3:
	.type		AVG,@object
	.size		AVG,(INVERSE_COV - AVG)
AVG:
	.zero		768
	.type		INVERSE_COV,@object
	.size		INVERSE_COV,(DET - INVERSE_COV)
INVERSE_COV:
	.zero		2304
	.type		DET,@object
	.size		DET,(.L_2 - DET)
DET:
	.zero		256
.L_2:


//--------------------- .text._Z6kernelP6uchar4iii --------------------------
	.section	.text._Z6kernelP6uchar4iii,"ax",@progbits
	.align	128
        .global         _Z6kernelP6uchar4iii
        .type           _Z6kernelP6uchar4iii,@function
        .size           _Z6kernelP6uchar4iii,(.L_x_8 - _Z6kernelP6uchar4iii)
        .other          _Z6kernelP6uchar4iii,@"STO_CUDA_ENTRY STV_DEFAULT"
_Z6kernelP6uchar4iii:
.text._Z6kernelP6uchar4iii:
[----:B------:R-:W-:Y:S01]  /*0000*/  LDC R1, c[0x0][0x37c] ;  /* 0x0000df00ff017b82 */ /* 0x000fe20000000800 */
[----:B------:R-:W0:Y:S01]  /*0010*/  S2R R0, SR_TID.X ;  /* 0x0000000000007919 */ /* 0x000e220000002100 */
[----:B------:R-:W1:Y:S06]  /*0020*/  LDCU UR5, c[0x0][0x360] ;  /* 0x00006c00ff0577ac */ /* 0x000e6c0008000800 */
[----:B------:R-:W0:Y:S01]  /*0030*/  S2UR UR7, SR_CTAID.X ;  /* 0x00000000000779c3 */ /* 0x000e220000002500 */
[----:B------:R-:W2:Y:S07]  /*0040*/  LDCU.64 UR8, c[0x0][0x388] ;  /* 0x00007100ff0877ac */ /* 0x000eae0008000a00 */
[----:B------:R-:W0:Y:S01]  /*0050*/  LDC R3, c[0x0][0x360] ;  /* 0x0000d800ff037b82 */ /* 0x000e220000000800 */
[----:B------:R-:W1:Y:S01]  /*0060*/  LDCU UR6, c[0x0][0x370] ;  /* 0x00006e00ff0677ac */ /* 0x000e620008000800 */
[----:B--2---:R-:W-:-:S02]  /*0070*/  UIMAD UR4, UR9, UR8, URZ ;  /* 0x00000008090472a4 */ /* 0x004fc4000f8e02ff */
[----:B-1----:R-:W-:Y:S01]  /*0080*/  UIMAD UR5, UR5, UR6, URZ ;  /* 0x00000006050572a4 */ /* 0x002fe2000f8e02ff */
[----:B0-----:R-:W-:-:S05]  /*0090*/  IMAD R0, R3, UR7, R0 ;  /* 0x0000000703007c24 */ /* 0x001fca000f8e0200 */
[----:B------:R-:W-:-:S13]  /*00a0*/  ISETP.GE.AND P0, PT, R0, UR4, PT ;  /* 0x0000000400007c0c */ /* 0x000fda000bf06270 */
[----:B------:R-:W-:Y:S05]  /*00b0*/  @P0 EXIT ;  /* 0x000000000000094d */ /* 0x000fea0003800000 */
[----:B------:R-:W0:Y:S01]  /*00c0*/  LDCU UR6, c[0x0][0x390] ;  /* 0x00007200ff0677ac */ /* 0x000e220008000800 */
[----:B------:R-:W1:Y:S01]  /*00d0*/  LDCU.64 UR12, c[0x0][0x358] ;  /* 0x00006b00ff0c77ac */ /* 0x000e620008000a00 */
[----:B0-----:R-:W-:-:S09]  /*00e0*/  UISETP.GE.AND UP0, UPT, UR6, 0x2, UPT ;  /* 0x000000020600788c */ /* 0x001fd2000bf06270 */
[----:B-1----:R-:W-:Y:S05]  /*00f0*/  BRA.U !UP0, `(.L_x_0) ;  /* 0x0000001108087547 */ /* 0x002fea000b800000 */
[----:B------:R-:W0:Y:S01]  /*0100*/  LDC.64 R2, c[0x3][0xc00] ;  /* 0x00c30000ff027b82 */ /* 0x000e220000000a00 */
[----:B------:R-:W-:Y:S01]  /*0110*/  UIADD3 UR6, UPT, UPT, -UR6, URZ, URZ ;  /* 0x000000ff06067290 */ /* 0x000fe2000fffe1ff */
[----:B0-----:R-:W-:Y:S02]  /*0120*/  DADD R4, -RZ, |R2| ;  /* 0x00000000ff047229 */ /* 0x001fe40000000502 */
[----:B------:R-:W-:-:S08]  /*0130*/  DMUL R2, |R2|, 1.80143985094819840000e+16 ;  /* 0x4350000002027828 */ /* 0x000fd00000000200 */
[----:B------:R-:W-:Y:S02]  /*0140*/  R2UR UR11, R5 ;  /* 0x00000000050b72ca */ /* 0x000fe400000e0000 */
[----:B------:R-:W-:Y:S02]  /*0150*/  R2UR UR8, R2 ;  /* 0x00000000020872ca */ /* 0x000fe400000e0000 */
[----:B------:R-:W-:Y:S02]  /*0160*/  R2UR UR9, R3 ;  /* 0x00000000030972ca */ /* 0x000fe400000e0000 */
[----:B------:R-:W-:-:S07]  /*0170*/  R2UR UR10, R4 ;  /* 0x00000000040a72ca */ /* 0x000fce00000e0000 */
[----:B------:R-:W-:Y:S02]  /*0180*/  UISETP.GE.AND UP0, UPT, UR11, 0x100000, UPT ;  /* 0x001000000b00788c */ /* 0x000fe4000bf06270 */
[----:B------:R-:W-:Y:S02]  /*0190*/  IMAD.U32 R2, RZ, RZ, UR8 ;  /* 0x00000008ff027e24 */ /* 0x000fe4000f8e00ff */
[----:B------:R-:W-:Y:S01]  /*01a0*/  IMAD.U32 R3, RZ, RZ, UR9 ;  /* 0x00000009ff037e24 */ /* 0x000fe2000f8e00ff */
[----:B------:R-:W-:Y:S01]  /*01b0*/  USEL UR9, UR9, UR11, !UP0 ;  /* 0x0000000b09097287 */ /* 0x000fe2000c000000 */
[----:B------:R-:W-:Y:S01]  /*01c0*/  PLOP3.LUT P0, PT, PT, PT, UP0, 0x80, 0x8 ;  /* 0x000000000008781c */ /* 0x000fe20003f0f008 */
[----:B------:R-:W-:Y:S02]  /*01d0*/  USEL UR7, UR8, UR10, !UP0 ;  /* 0x0000000a08077287 */ /* 0x000fe4000c000000 */
[----:B------:R-:W-:Y:S01]  /*01e0*/  USHF.R.U32.HI UR14, URZ, 0x14, UR9 ;  /* 0x00000014ff0e7899 */ /* 0x000fe20008011609 */
[----:B------:R-:W-:Y:S01]  /*01f0*/  FSEL R4, R2, UR10, !P0 ;  /* 0x0000000a02047c08 */ /* 0x000fe2000c000000 */
[----:B------:R-:W-:Y:S01]  /*0200*/  IMAD.MOV.U32 R2, RZ, RZ, 0x0 ;  /* 0x00000000ff027424 */ /* 0x000fe200078e00ff */
[----:B------:R-:W-:Y:S01]  /*0210*/  FSEL R5, R3, UR11, !P0 ;  /* 0x0000000b03057c08 */ /* 0x000fe2000c000000 */
[----:B------:R-:W-:Y:S01]  /*0220*/  IMAD.MOV.U32 R3, RZ, RZ, 0x7ff00000 ;  /* 0x7ff00000ff037424 */ /* 0x000fe200078e00ff */
[----:B------:R-:W-:-:S02]  /*0230*/  ULOP3.LUT UR10, UR9, 0xfffff, URZ, 0xc0, !UPT ;  /* 0x000fffff090a7892 */ /* 0x000fc4000f8ec0ff */
[----:B------:R-:W-:Y:S01]  /*0240*/  LOP3.LUT P0, RZ, R5, 0x7fffffff, RZ, 0xc0, !PT ;  /* 0x7fffffff05ff7812 */ /* 0x000fe2000780c0ff */
[----:B------:R-:W-:Y:S02]  /*0250*/  UIADD3 UR11, UPT, UPT, UR9, -0x1, URZ ;  /* 0xffffffff090b7890 */ /* 0x000fe4000fffe0ff */
[----:B------:R-:W-:Y:S01]  /*0260*/  DFMA R2, R4, R2, +INF ;  /* 0x7ff000000402742b */ /* 0x000fe20000000002 */
[----:B------:R-:W-:Y:S02]  /*0270*/  ULEA.HI UR8, UR9, 0xfffffbcb, URZ, 0xc ;  /* 0xfffffbcb09087891 */ /* 0x000fe4000f8f60ff */
[----:B------:R-:W-:Y:S02]  /*0280*/  ULOP3.LUT UR9, UR10, 0x3ff00000, URZ, 0xfc, !UPT ;  /* 0x3ff000000a097892 */ /* 0x000fe4000f8efcff */
[----:B------:R-:W-:Y:S02]  /*0290*/  @UP0 UIADD3 UR8, UPT, UPT, UR14, -0x3ff, URZ ;  /* 0xfffffc010e080890 */ /* 0x000fe4000fffe0ff */
[----:B------:R-:W-:-:S03]  /*02a0*/  UIADD3 UR14, UPT, UPT, UR9, -0x100000, URZ ;  /* 0xfff00000090e7890 */ /* 0x000fc6000fffe0ff */
[----:B------:R-:W-:Y:S02]  /*02b0*/  FSEL R2, R2, RZ, P0 ;  /* 0x000000ff02027208 */ /* 0x000fe40000000000 */
[----:B------:R-:W-:-:S07]  /*02c0*/  FSEL R3, R3, -QNAN , P0 ;  /* 0xfff0000003037808 */ /* 0x000fce0000000000 */
.L_x_5:
[----:B------:R-:W0:Y:S01]  /*02d0*/  LDC.64 R8, c[0x0][0x380] ;  /* 0x0000e000ff087b82 */ /* 0x000e220000000a00 */
[----:B------:R-:W1:Y:S01]  /*02e0*/  LDCU.128 UR16, c[0x3][URZ] ;  /* 0x00c00000ff1077ac */ /* 0x000e620008000c00 */
[----:B------:R-:W2:Y:S01]  /*02f0*/  LDCU.128 UR24, c[0x3][0x300] ;  /* 0x00c06000ff1877ac */ /* 0x000ea20008000c00 */
[----:B------:R-:W3:Y:S01]  /*0300*/  LDCU.64 UR20, c[0x3][0x10] ;  /* 0x00c00200ff1477ac */ /* 0x000ee20008000a00 */
[----:B------:R-:W4:Y:S01]  /*0310*/  LDCU.128 UR32, c[0x3][0x310] ;  /* 0x00c06200ff2077ac */ /* 0x000f220008000c00 */
[----:B------:R-:W5:Y:S01]  /*0320*/  LDCU.128 UR28, c[0x3][0x330] ;  /* 0x00c06600ff1c77ac */ /* 0x000f620008000c00 */
[----:B0-----:R-:W-:-:S05]  /*0330*/  IMAD.WIDE R8, R0, 0x4, R8 ;  /* 0x0000000400087825 */ /* 0x001fca00078e0208 */
[----:B------:R-:W2:Y:S01]  /*0340*/  LDG.E R24, desc[UR12][R8.64] ;  /* 0x0000000c08187981 */ /* 0x000ea2000c1e1900 */
[----:B------:R-:W-:Y:S01]  /*0350*/  UISETP.GT.U32.AND UP0, UPT, UR11, 0x7feffffe, UPT ;  /* 0x7feffffe0b00788c */ /* 0x000fe2000bf04070 */
[----:B------:R-:W-:Y:S02]  /*0360*/  IMAD.MOV.U32 R26, RZ, RZ, R2 ;  /* 0x000000ffff1a7224 */ /* 0x000fe400078e0002 */
[----:B------:R-:W-:Y:S01]  /*0370*/  IMAD.MOV.U32 R27, RZ, RZ, R3 ;  /* 0x000000ffff1b7224 */ /* 0x000fe200078e0003 */
[----:B--2---:R-:W1:Y:S08]  /*0380*/  I2F.F64.U8 R10, R24 ;  /* 0x00000018000a7312 */ /* 0x004e700000001800 */
[----:B------:R-:W0:Y:S01]  /*0390*/  I2F.F64.U8 R12, R24.B1 ;  /* 0x10000018000c7312 */ /* 0x000e220000001800 */
[----:B-1----:R-:W-:-:S07]  /*03a0*/  DADD R6, R10, -UR16 ;  /* 0x800000100a067e29 */ /* 0x002fce0008000000 */
[----:B------:R-:W3:Y:S01]  /*03b0*/  I2F.F64.U8 R14, R24.B2 ;  /* 0x20000018000e7312 */ /* 0x000ee20000001800 */
[----:B0-----:R-:W-:Y:S01]  /*03c0*/  DADD R4, R12, -UR18 ;  /* 0x800000120c047e29 */ /* 0x001fe20008000000 */
[----:B------:R-:W0:Y:S01]  /*03d0*/  LDCU.128 UR16, c[0x3][0x320] ;  /* 0x00c06400ff1077ac */ /* 0x000e220008000c00 */
[C---:B------:R-:W-:Y:S02]  /*03e0*/  DFMA R18, -R6.reuse, UR24, RZ ;  /* 0x0000001806127c2b */ /* 0x040fe400080001ff */
[C---:B------:R-:W-:Y:S02]  /*03f0*/  DFMA R20, -R6.reuse, UR26, RZ ;  /* 0x0000001a06147c2b */ /* 0x040fe400080001ff */
[----:B----4-:R-:W-:Y:S02]  /*0400*/  DFMA R22, -R6, UR32, RZ ;  /* 0x0000002006167c2b */ /* 0x010fe400080001ff */
[----:B---3--:R-:W-:Y:S01]  /*0410*/  DADD R16, R14, -UR20 ;  /* 0x800000140e107e29 */ /* 0x008fe20008000000 */
[----:B------:R-:W1:Y:S01]  /*0420*/  LDCU.64 UR20, c[0x3][0x340] ;  /* 0x00c06800ff1477ac */ /* 0x000e620008000a00 */
[----:B------:R-:W-:-:S08]  /*0430*/  DFMA R18, -R4, UR34, R18 ;  /* 0x0000002204127c2b */ /* 0x000fd00008000112 */
[----:B-----5:R-:W-:Y:S02]  /*0440*/  DFMA R18, -R16, UR28, R18 ;  /* 0x0000001c10127c2b */ /* 0x020fe40008000112 */
[C---:B0-----:R-:W-:Y:S02]  /*0450*/  DFMA R20, -R4.reuse, UR16, R20 ;  /* 0x0000001004147c2b */ /* 0x041fe40008000114 */
[----:B------:R-:W-:-:S04]  /*0460*/  DFMA R22, -R4, UR18, R22 ;  /* 0x0000001204167c2b */ /* 0x000fc80008000116 */
[----:B------:R-:W-:Y:S02]  /*0470*/  DFMA R18, R6, R18, RZ ;  /* 0x000000120612722b */ /* 0x000fe400000000ff */
[C---:B------:R-:W-:Y:S02]  /*0480*/  DFMA R20, -R16.reuse, UR30, R20 ;  /* 0x0000001e10147c2b */ /* 0x040fe40008000114 */
[----:B-1----:R-:W-:-:S06]  /*0490*/  DFMA R22, -R16, UR20, R22 ;  /* 0x0000001410167c2b */ /* 0x002fcc0008000116 */
[----:B------:R-:W-:Y:S01]  /*04a0*/  DFMA R18, R4, R20, R18 ;  /* 0x000000140412722b */ /* 0x000fe20000000012 */
[----:B------:R-:W-:Y:S01]  /*04b0*/  MOV R4, RZ ;  /* 0x000000ff00047202 */ /* 0x000fe20000000f00 */
[----:B------:R-:W-:-:S06]  /*04c0*/  IMAD.MOV.U32 R5, RZ, RZ, 0x388 ;  /* 0x00000388ff057424 */ /* 0x000fcc00078e00ff */
[----:B------:R-:W-:Y:S01]  /*04d0*/  DFMA R16, R16, R22, R18 ;  /* 0x000000161010722b */ /* 0x000fe20000000012 */
[----:B------:R-:W-:Y:S10]  /*04e0*/  BRA.U UP0, `(.L_x_1) ;  /* 0x0000000500007547 */ /* 0x000ff4000b800000 */
[----:B------:R-:W-:Y:S01]  /*04f0*/  UISETP.GT.U32.AND UP0, UPT, UR9, 0x3ff6a09e, UPT ;  /* 0x3ff6a09e0900788c */ /* 0x000fe2000bf04070 */
[----:B------:R-:W-:Y:S01]  /*0500*/  MOV R6, UR14 ;  /* 0x0000000e00067c02 */ /* 0x000fe20008000f00 */
[----:B------:R-:W-:Y:S01]  /*0510*/  IMAD.U32 R28, RZ, RZ, UR7 ;  /* 0x00000007ff1c7e24 */ /* 0x000fe2000f8e00ff */
[----:B------:R-:W-:Y:S01]  /*0520*/  MOV R25, 0x3ed0ee25 ;  /* 0x3ed0ee2500197802 */ /* 0x000fe20000000f00 */
[----:B------:R-:W-:Y:S01]  /*0530*/  IMAD.MOV.U32 R24, RZ, RZ, -0x748574fc ;  /* 0x8b7a8b04ff187424 */ /* 0x000fe200078e00ff */
[----:B------:R-:W-:Y:S01]  /*0540*/  UMOV UR16, 0x3ae80f1e ;  /* 0x3ae80f1e00107882 */ /* 0x000fe20000000000 */
[----:B------:R-:W-:Y:S01]  /*0550*/  PLOP3.LUT P0, PT, PT, PT, UP0, 0x80, 0x8 ;  /* 0x000000000008781c */ /* 0x000fe20003f0f008 */
[----:B------:R-:W-:Y:S01]  /*0560*/  UMOV UR17, 0x3eb1380b ;  /* 0x3eb1380b00117882 */ /* 0x000fe20000000000 */
[----:B------:R-:W-:Y:S02]  /*0570*/  UIADD3 UR10, UPT, UPT, UR8, 0x1, URZ ;  /* 0x00000001080a7890 */ /* 0x000fe4000fffe0ff */
[----:B------:R-:W-:Y:S01]  /*0580*/  FSEL R29, R6, UR9, P0 ;  /* 0x00000009061d7c08 */ /* 0x000fe20008000000 */
[----:B------:R-:W-:Y:S01]  /*0590*/  IMAD.MOV.U32 R6, RZ, RZ, RZ ;  /* 0x000000ffff067224 */ /* 0x000fe200078e00ff */
[----:B------:R-:W-:Y:S01]  /*05a0*/  @!UP0 UIADD3 UR10, UPT, UPT, UR8, URZ, URZ ;  /* 0x000000ff080a8290 */ /* 0x000fe2000fffe0ff */
[----:B------:R-:W-:Y:S01]  /*05b0*/  UMOV UR18, 0x80000000 ;  /* 0x8000000000127882 */ /* 0x000fe20000000000 */
[----:B------:R-:W-:-:S02]  /*05c0*/  UMOV UR19, 0x43300000 ;  /* 0x4330000000137882 */ /* 0x000fc40000000000 */
[C---:B------:R-:W-:Y:S01]  /*05d0*/  DADD R22, R28.reuse, 1 ;  /* 0x3ff000001c167429 */ /* 0x040fe20000000000 */
[----:B------:R-:W-:Y:S01]  /*05e0*/  ULOP3.LUT UR10, UR10, 0x80000000, URZ, 0x3c, !UPT ;  /* 0x800000000a0a7892 */ /* 0x000fe2000f8e3cff */
[----:B------:R-:W-:-:S04]  /*05f0*/  DADD R28, R28, -1 ;  /* 0xbff000001c1c7429 */ /* 0x000fc80000000000 */
[----:B------:R-:W0:Y:S02]  /*0600*/  MUFU.RCP64H R7, R23 ;  /* 0x0000001700077308 */ /* 0x000e240000001800 */
[----:B0-----:R-:W-:-:S08]  /*0610*/  DFMA R18, -R22, R6, 1 ;  /* 0x3ff000001612742b */ /* 0x001fd00000000106 */
[----:B------:R-:W-:-:S08]  /*0620*/  DFMA R18, R18, R18, R18 ;  /* 0x000000121212722b */ /* 0x000fd00000000012 */
[----:B------:R-:W-:-:S08]  /*0630*/  DFMA R6, R6, R18, R6 ;  /* 0x000000120606722b */ /* 0x000fd00000000006 */
[----:B------:R-:W-:-:S08]  /*0640*/  DMUL R18, R28, R6 ;  /* 0x000000061c127228 */ /* 0x000fd00000000000 */
[----:B------:R-:W-:-:S08]  /*0650*/  DFMA R18, R28, R6, R18 ;  /* 0x000000061c12722b */ /* 0x000fd00000000012 */
[----:B------:R-:W-:Y:S02]  /*0660*/  DMUL R20, R18, R18 ;  /* 0x0000001212147228 */ /* 0x000fe40000000000 */
[----:B------:R-:W-:-:S06]  /*0670*/  DADD R26, R28, -R18 ;  /* 0x000000001c1a7229 */ /* 0x000fcc0000000812 */
[----:B------:R-:W-:Y:S01]  /*0680*/  DFMA R22, R20, UR16, R24 ;  /* 0x0000001014167c2b */ /* 0x000fe20008000018 */
[----:B------:R-:W-:Y:S01]  /*0690*/  UMOV UR16, 0x9f02676f ;  /* 0x9f02676f00107882 */ /* 0x000fe20000000000 */
[----:B------:R-:W-:Y:S01]  /*06a0*/  UMOV UR17, 0x3ef3b266 ;  /* 0x3ef3b26600117882 */ /* 0x000fe20000000000 */
[----:B------:R-:W-:-:S05]  /*06b0*/  DADD R26, R26, R26 ;  /* 0x000000001a1a7229 */ /* 0x000fca000000001a */
[----:B------:R-:W-:Y:S01]  /*06c0*/  DFMA R22, R20, R22, UR16 ;  /* 0x0000001014167e2b */ /* 0x000fe20008000016 */
[----:B------:R-:W-:Y:S01]  /*06d0*/  UMOV UR16, 0xa9ab0956 ;  /* 0xa9ab095600107882 */ /* 0x000fe20000000000 */
[----:B------:R-:W-:Y:S01]  /*06e0*/  UMOV UR17, 0x3f1745cb ;  /* 0x3f1745cb00117882 */ /* 0x000fe20000000000 */
[----:B------:R-:W-:-:S05]  /*06f0*/  DFMA R28, R28, -R18, R26 ;  /* 0x800000121c1c722b */ /* 0x000fca000000001a */
[----:B------:R-:W-:Y:S01]  /*0700*/  DFMA R22, R20, R22, UR16 ;  /* 0x0000001014167e2b */ /* 0x000fe20008000016 */
[----:B------:R-:W-:Y:S01]  /*0710*/  UMOV UR16, 0x2d1b5154 ;  /* 0x2d1b515400107882 */ /* 0x000fe20000000000 */
[----:B------:R-:W-:Y:S01]  /*0720*/  UMOV UR17, 0x3f3c71c7 ;  /* 0x3f3c71c700117882 */ /* 0x000fe20000000000 */
[----:B------:R-:W-:-:S05]  /*0730*/  DMUL R28, R6, R28 ;  /* 0x0000001c061c7228 */ /* 0x000fca0000000000 */
[----:B------:R-:W-:Y:S01]  /*0740*/  DFMA R24, R20, R22, UR16 ;  /* 0x0000001014187e2b */ /* 0x000fe20008000016 */
[----:B------:R-:W-:Y:S01]  /*0750*/  UMOV UR16, 0x923be72d ;  /* 0x923be72d00107882 */ /* 0x000fe20000000000 */
[----:B------:R-:W-:Y:S01]  /*0760*/  UMOV UR17, 0x3f624924 ;  /* 0x3f62492400117882 */ /* 0x000fe20000000000 */
[----:B------:R-:W-:Y:S02]  /*0770*/  IMAD.U32 R22, RZ, RZ, UR10 ;  /* 0x0000000aff167e24 */ /* 0x000fe4000f8e00ff */
[----:B------:R-:W-:-:S03]  /*0780*/  IMAD.MOV.U32 R23, RZ, RZ, 0x43300000 ;  /* 0x43300000ff177424 */ /* 0x000fc600078e00ff */
[----:B------:R-:W-:Y:S01]  /*0790*/  DFMA R24, R20, R24, UR16 ;  /* 0x0000001014187e2b */ /* 0x000fe20008000018 */
[----:B------:R-:W-:Y:S01]  /*07a0*/  UMOV UR16, 0x9999a3c4 ;  /* 0x9999a3c400107882 */ /* 0x000fe20000000000 */
[----:B------:R-:W-:Y:S01]  /*07b0*/  UMOV UR17, 0x3f899999 ;  /* 0x3f89999900117882 */ /* 0x000fe20000000000 */
[----:B------:R-:W-:Y:S01]  /*07c0*/  DADD R22, R22, -UR18 ;  /* 0x8000001216167e29 */ /* 0x000fe20008000000 */
[----:B------:R-:W-:Y:S01]  /*07d0*/  UMOV UR18, 0xfefa39ef ;  /* 0xfefa39ef00127882 */ /* 0x000fe20000000000 */
[----:B------:R-:W-:-:S03]  /*07e0*/  UMOV UR19, 0x3fe62e42 ;  /* 0x3fe62e4200137882 */ /* 0x000fc60000000000 */
[----:B------:R-:W-:Y:S01]  /*07f0*/  DFMA R24, R20, R24, UR16 ;  /* 0x0000001014187e2b */ /* 0x000fe20008000018 */
[----:B------:R-:W-:Y:S01]  /*0800*/  UMOV UR16, 0x55555554 ;  /* 0x5555555400107882 */ /* 0x000fe20000000000 */
[----:B------:R-:W-:Y:S01]  /*0810*/  UMOV UR17, 0x3fb55555 ;  /* 0x3fb5555500117882 */ /* 0x000fe20000000000 */
[----:B------:R-:W-:-:S05]  /*0820*/  DFMA R26, R22, UR18, R18 ;  /* 0x00000012161a7c2b */ /* 0x000fca0008000012 */
[----:B------:R-:W-:Y:S01]  /*0830*/  DFMA R30, R20, R24, UR16 ;  /* 0x00000010141e7e2b */ /* 0x000fe20008000018 */
[----:B------:R-:W-:Y:S01]  /*0840*/  UMOV UR16, 0xfefa39ef ;  /* 0xfefa39ef00107882 */ /* 0x000fe20000000000 */
[----:B------:R-:W-:Y:S02]  /*0850*/  UMOV UR17, 0x3fe62e42 ;  /* 0x3fe62e4200117882 */ /* 0x000fe40000000000 */
[----:B------:R-:W-:Y:S01]  /*0860*/  DFMA R24, R22, -UR16, R26 ;  /* 0x8000001016187c2b */ /* 0x000fe2000800001a */
[----:B------:R-:W-:Y:S01]  /*0870*/  UMOV UR16, 0x3b39803f ;  /* 0x3b39803f00107882 */ /* 0x000fe20000000000 */
[----:B------:R-:W-:Y:S02]  /*0880*/  UMOV UR17, 0x3c7abc9e ;  /* 0x3c7abc9e00117882 */ /* 0x000fe40000000000 */
[----:B------:R-:W-:-:S04]  /*0890*/  DMUL R30, R20, R30 ;  /* 0x0000001e141e7228 */ /* 0x000fc80000000000 */
[----:B------:R-:W-:-:S04]  /*08a0*/  DADD R24, -R18, R24 ;  /* 0x0000000012187229 */ /* 0x000fc80000000118 */
[----:B------:R-:W-:-:S08]  /*08b0*/  DFMA R28, R18, R30, R28 ;  /* 0x0000001e121c722b */ /* 0x000fd0000000001c */
[----:B------:R-:W-:-:S08]  /*08c0*/  DADD R24, R28, -R24 ;  /* 0x000000001c187229 */ /* 0x000fd00000000818 */
[----:B------:R-:W-:-:S08]  /*08d0*/  DFMA R24, R22, UR16, R24 ;  /* 0x0000001016187c2b */ /* 0x000fd00008000018 */
[----:B------:R-:W-:-:S11]  /*08e0*/  DADD R26, R26, R24 ;  /* 0x000000001a1a7229 */ /* 0x000fd60000000018 */
.L_x_1:
[----:B------:R-:W-:Y:S01]  /*08f0*/  DADD R16, R16, -R26 ;  /* 0x0000000010107229 */ /* 0x000fe2000000081a */
[----:B------:R-:W-:Y:S01]  /*0900*/  IMAD.MOV.U32 R6, RZ, RZ, 0x28 ;  /* 0x00000028ff067424 */ /* 0x000fe200078e00ff */
[----:B------:R-:W-:Y:S01]  /*0910*/  MOV R7, 0xc08 ;  /* 0x00000c0800077802 */ /* 0x000fe20000000f00 */
[----:B------:R-:W-:Y:S02]  /*0920*/  IMAD.U32 R30, RZ, RZ, UR6 ;  /* 0x00000006ff1e7e24 */ /* 0x000fe4000f8e00ff */
[----:B------:R-:W-:-:S07]  /*0930*/  IMAD.MOV.U32 R31, RZ, RZ, RZ ;  /* 0x000000ffff1f7224 */ /* 0x000fce00078e00ff */
.L_x_4:
[----:B------:R-:W0:Y:S01]  /*0940*/  LDC.64 R22, c[0x3][R6+-0x10] ;  /* 0x00fffc0006167b82 */ /* 0x000e220000000a00 */
[----:B------:R-:W-:-:S07]  /*0950*/  VIADD R4, R4, 0x1 ;  /* 0x0000000104047836 */ /* 0x000fce0000000000 */
[----:B------:R-:W1:Y:S08]  /*0960*/  LDC.64 R26, c[0x3][R5+-0x40] ;  /* 0x00fff000051a7b82 */ /* 0x000e700000000a00 */
[----:B------:R-:W2:Y:S08]  /*0970*/  LDC.64 R32, c[0x3][R6+-0x8] ;  /* 0x00fffe0006207b82 */ /* 0x000eb00000000a00 */
[----:B------:R-:W3:Y:S01]  /*0980*/  LDC.64 R28, c[0x3][R5+-0x28] ;  /* 0x00fff600051c7b82 */ /* 0x000ee20000000a00 */
[----:B0-----:R-:W-:-:S07]  /*0990*/  DADD R22, R10, -R22 ;  /* 0x000000000a167229 */ /* 0x001fce0000000816 */
[----:B------:R-:W0:Y:S01]  /*09a0*/  LDC.64 R18, c[0x3][R5+-0x38] ;  /* 0x00fff20005127b82 */ /* 0x000e220000000a00 */
[----:B-1----:R-:W-:-:S07]  /*09b0*/  DFMA R26, -R22, R26, RZ ;  /* 0x0000001a161a722b */ /* 0x002fce00000001ff */
[----:B------:R-:W1:Y:S01]  /*09c0*/  LDC.64 R20, c[0x3][R5+-0x20] ;  /* 0x00fff80005147b82 */ /* 0x000e620000000a00 */
[----:B--2---:R-:W-:-:S07]  /*09d0*/  DADD R32, R12, -R32 ;  /* 0x000000000c207229 */ /* 0x004fce0000000820 */
[----:B------:R-:W2:Y:S01]  /*09e0*/  LDC.64 R24, c[0x3][R6] ;  /* 0x00c0000006187b82 */ /* 0x000ea20000000a00 */
[----:B---3--:R-:W-:Y:S02]  /*09f0*/  DFMA R28, -R32, R28, R26 ;  /* 0x0000001c201c722b */ /* 0x008fe4000000011a */
[----:B0-----:R-:W-:-:S05]  /*0a00*/  DFMA R18, -R22, R18, RZ ;  /* 0x000000121612722b */ /* 0x001fca00000001ff */
[----:B------:R-:W0:Y:S03]  /*0a10*/  LDC.64 R26, c[0x3][R5+-0x10] ;  /* 0x00fffc00051a7b82 */ /* 0x000e260000000a00 */
[----:B-1----:R-:W-:-:S05]  /*0a20*/  DFMA R20, -R32, R20, R18 ;  /* 0x000000142014722b */ /* 0x002fca0000000112 */
[----:B------:R-:W1:Y:S01]  /*0a30*/  LDC.64 R18, c[0x3][R5+-0x8] ;  /* 0x00fffe0005127b82 */ /* 0x000e620000000a00 */
[----:B--2---:R-:W-:-:S08]  /*0a40*/  DADD R24, R14, -R24 ;  /* 0x000000000e187229 */ /* 0x004fd00000000818 */
[----:B0-----:R-:W-:Y:S01]  /*0a50*/  DFMA R26, -R24, R26, R28 ;  /* 0x0000001a181a722b */ /* 0x001fe2000000011c */
[----:B------:R-:W0:Y:S07]  /*0a60*/  LDC.64 R28, c[0x3][R5+-0x30] ;  /* 0x00fff400051c7b82 */ /* 0x000e2e0000000a00 */
[----:B------:R-:W-:Y:S02]  /*0a70*/  DFMA R26, R22, R26, RZ ;  /* 0x0000001a161a722b */ /* 0x000fe400000000ff */
[----:B-1----:R-:W-:Y:S01]  /*0a80*/  DFMA R18, -R24, R18, R20 ;  /* 0x000000121812722b */ /* 0x002fe20000000114 */
[----:B------:R-:W1:Y:S07]  /*0a90*/  LDC.64 R20, c[0x3][R7] ;  /* 0x00c0000007147b82 */ /* 0x000e6e0000000a00 */
[----:B------:R-:W-:Y:S01]  /*0aa0*/  DFMA R18, R32, R18, R26 ;  /* 0x000000122012722b */ /* 0x000fe2000000001a */
[----:B------:R-:W2:Y:S01]  /*0ab0*/  LDC.64 R26, c[0x3][R5] ;  /* 0x00c00000051a7b82 */ /* 0x000ea20000000a00 */
[----:B0-----:R-:W-:-:S07]  /*0ac0*/  DFMA R28, -R22, R28, RZ ;  /* 0x0000001c161c722b */ /* 0x001fce00000001ff */
[----:B------:R-:W0:Y:S01]  /*0ad0*/  LDC.64 R22, c[0x3][R5+-0x18] ;  /* 0x00fffa0005167b82 */ /* 0x000e220000000a00 */
[----:B-1----:R-:W-:-:S10]  /*0ae0*/  DADD R20, -RZ, |R20| ;  /* 0x00000000ff147229 */ /* 0x002fd40000000514 */
[----:B------:R-:W-:Y:S01]  /*0af0*/  ISETP.GT.AND P0, PT, R21, 0xfffff, PT ;  /* 0x000fffff1500780c */ /* 0x000fe20003f04270 */
[----:B0-----:R-:W-:Y:S01]  /*0b00*/  DFMA R28, -R32, R22, R28 ;  /* 0x00000016201c722b */ /* 0x001fe2000000011c */
[----:B------:R-:W-:Y:S01]  /*0b10*/  IMAD.MOV.U32 R22, RZ, RZ, R20 ;  /* 0x000000ffff167224 */ /* 0x000fe200078e0014 */
[----:B------:R-:W-:Y:S01]  /*0b20*/  MOV R23, R21 ;  /* 0x0000001500177202 */ /* 0x000fe20000000f00 */
[----:B------:R-:W-:Y:S01]  /*0b30*/  IMAD.MOV.U32 R33, RZ, RZ, R21 ;  /* 0x000000ffff217224 */ /* 0x000fe200078e0015 */
[----:B------:R-:W-:-:S08]  /*0b40*/  MOV R32, 0xfffffc01 ;  /* 0xfffffc0100207802 */ /* 0x000fd00000000f00 */
[----:B------:R-:W-:Y:S01]  /*0b50*/  @!P0 IMAD.MOV.U32 R32, RZ, RZ, -0x435 ;  /* 0xfffffbcbff208424 */ /* 0x000fe200078e00ff */
[----:B--2---:R-:W-:Y:S02]  /*0b60*/  DFMA R26, -R24, R26, R28 ;  /* 0x0000001a181a722b */ /* 0x004fe4000000011c */
[----:B------:R-:W-:-:S06]  /*0b70*/  @!P0 DMUL R22, R22, 1.80143985094819840000e+16 ;  /* 0x4350000016168828 */ /* 0x000fcc0000000000 */
[----:B------:R-:W-:-:S04]  /*0b80*/  DFMA R18, R24, R26, R18 ;  /* 0x0000001a1812722b */ /* 0x000fc80000000012 */
[----:B------:R-:W-:Y:S02]  /*0b90*/  @!P0 IMAD.MOV.U32 R33, RZ, RZ, R23 ;  /* 0x000000ffff218224 */ /* 0x000fe400078e0017 */
[----:B------:R-:W-:Y:S02]  /*0ba0*/  @!P0 IMAD.MOV.U32 R20, RZ, RZ, R22 ;  /* 0x000000ffff148224 */ /* 0x000fe400078e0016 */
[----:B------:R-:W-:-:S05]  /*0bb0*/  VIADD R21, R33, 0xffffffff ;  /* 0xffffffff21157836 */ /* 0x000fca0000000000 */
[----:B------:R-:W-:-:S13]  /*0bc0*/  ISETP.GE.U32.AND P1, PT, R21, 0x7fefffff, PT ;  /* 0x7fefffff1500780c */ /* 0x000fda0003f26070 */
[----:B------:R-:W-:Y:S05]  /*0bd0*/  @!P1 BRA `(.L_x_2) ;  /* 0x00000000001c9947 */ /* 0x000fea0003800000 */
[----:B------:R-:W-:Y:S01]  /*0be0*/  MOV R20, 0x0 ;  /* 0x0000000000147802 */ /* 0x000fe20000000f00 */
[----:B------:R-:W-:Y:S01]  /*0bf0*/  IMAD.MOV.U32 R21, RZ, RZ, 0x7ff00000 ;  /* 0x7ff00000ff157424 */ /* 0x000fe200078e00ff */
[----:B------:R-:W-:-:S05]  /*0c00*/  LOP3.LUT P0, RZ, R23, 0x7fffffff, RZ, 0xc0, !PT ;  /* 0x7fffffff17ff7812 */ /* 0x000fca000780c0ff */
[----:B------:R-:W-:-:S10]  /*0c10*/  DFMA R20, R22, R20, +INF ;  /* 0x7ff000001614742b */ /* 0x000fd40000000014 */
[----:B------:R-:W-:Y:S02]  /*0c20*/  FSEL R22, R20, RZ, P0 ;  /* 0x000000ff14167208 */ /* 0x000fe40000000000 */
[----:B------:R-:W-:Y:S01]  /*0c30*/  FSEL R23, R21, -QNAN , P0 ;  /* 0xfff0000015177808 */ /* 0x000fe20000000000 */
[----:B------:R-:W-:Y:S06]  /*0c40*/  BRA `(.L_x_3) ;  /* 0x0000000000f47947 */ /* 0x000fec0003800000 */
.L_x_2:
[----:B------:R-:W-:Y:S01]  /*0c50*/  LOP3.LUT R21, R33, 0xfffff, RZ, 0xc0, !PT ;  /* 0x000fffff21157812 */ /* 0x000fe200078ec0ff */
[----:B------:R-:W-:Y:S01]  /*0c60*/  UMOV UR16, 0x3ae80f1e ;  /* 0x3ae80f1e00107882 */ /* 0x000fe20000000000 */
[----:B------:R-:W-:Y:S01]  /*0c70*/  MOV R22, RZ ;  /* 0x000000ff00167202 */ /* 0x000fe20000000f00 */
[----:B------:R-:W-:Y:S01]  /*0c80*/  UMOV UR17, 0x3eb1380b ;  /* 0x3eb1380b00117882 */ /* 0x000fe20000000000 */
[----:B------:R-:W-:Y:S02]  /*0c90*/  LOP3.LUT R21, R21, 0x3ff00000, RZ, 0xfc, !PT ;  /* 0x3ff0000015157812 */ /* 0x000fe400078efcff */
[----:B------:R-:W-:Y:S02]  /*0ca0*/  LEA.HI R34, R33, R32, RZ, 0xc ;  /* 0x0000002021227211 */ /* 0x000fe400078f60ff */
[----:B------:R-:W-:-:S13]  /*0cb0*/  ISETP.GE.U32.AND P0, PT, R21, 0x3ff6a09f, PT ;  /* 0x3ff6a09f1500780c */ /* 0x000fda0003f06070 */
[----:B------:R-:W-:Y:S02]  /*0cc0*/  @P0 VIADD R23, R21, 0xfff00000 ;  /* 0xfff0000015170836 */ /* 0x000fe40000000000 */
[----:B------:R-:W-:Y:S02]  /*0cd0*/  @P0 VIADD R34, R34, 0x1 ;  /* 0x0000000122220836 */ /* 0x000fe40000000000 */
[----:B------:R-:W-:-:S06]  /*0ce0*/  @P0 IMAD.MOV.U32 R21, RZ, RZ, R23 ;  /* 0x000000ffff150224 */ /* 0x000fcc00078e0017 */
[C---:B------:R-:W-:Y:S02]  /*0cf0*/  DADD R28, R20.reuse, 1 ;  /* 0x3ff00000141c7429 */ /* 0x040fe40000000000 */
[----:B------:R-:W-:-:S04]  /*0d00*/  DADD R20, R20, -1 ;  /* 0xbff0000014147429 */ /* 0x000fc80000000000 */
[----:B------:R-:W0:Y:S02]  /*0d10*/  MUFU.RCP64H R23, R29 ;  /* 0x0000001d00177308 */ /* 0x000e240000001800 */
[----:B0-----:R-:W-:Y:S01]  /*0d20*/  DFMA R26, -R28, R22, 1 ;  /* 0x3ff000001c1a742b */ /* 0x001fe20000000116 */
[----:B------:R-:W-:Y:S02]  /*0d30*/  IMAD.MOV.U32 R28, RZ, RZ, -0x748574fc ;  /* 0x8b7a8b04ff1c7424 */ /* 0x000fe400078e00ff */
[----:B------:R-:W-:-:S05]  /*0d40*/  IMAD.MOV.U32 R29, RZ, RZ, 0x3ed0ee25 ;  /* 0x3ed0ee25ff1d7424 */ /* 0x000fca00078e00ff */
[----:B------:R-:W-:-:S08]  /*0d50*/  DFMA R26, R26, R26, R26 ;  /* 0x0000001a1a1a722b */ /* 0x000fd0000000001a */
[----:B------:R-:W-:-:S08]  /*0d60*/  DFMA R26, R22, R26, R22 ;  /* 0x0000001a161a722b */ /* 0x000fd00000000016 */
[----:B------:R-:W-:-:S08]  /*0d70*/  DMUL R24, R20, R26 ;  /* 0x0000001a14187228 */ /* 0x000fd00000000000 */
[----:B------:R-:W-:-:S08]  /*0d80*/  DFMA R24, R20, R26, R24 ;  /* 0x0000001a1418722b */ /* 0x000fd00000000018 */
[----:B------:R-:W-:-:S08]  /*0d90*/  DADD R22, R20, -R24 ;  /* 0x0000000014167229 */ /* 0x000fd00000000818 */
[----:B------:R-:W-:-:S08]  /*0da0*/  DADD R22, R22, R22 ;  /* 0x0000000016167229 */ /* 0x000fd00000000016 */
[-C--:B------:R-:W-:Y:S02]  /*0db0*/  DFMA R22, R20, -R24.reuse, R22 ;  /* 0x800000181416722b */ /* 0x080fe40000000016 */
[----:B------:R-:W-:-:S08]  /*0dc0*/  DMUL R20, R24, R24 ;  /* 0x0000001818147228 */ /* 0x000fd00000000000 */
[----:B------:R-:W-:Y:S01]  /*0dd0*/  DFMA R28, R20, UR16, R28 ;  /* 0x00000010141c7c2b */ /* 0x000fe2000800001c */
[----:B------:R-:W-:Y:S01]  /*0de0*/  UMOV UR16, 0x9f02676f ;  /* 0x9f02676f00107882 */ /* 0x000fe20000000000 */
[----:B------:R-:W-:-:S06]  /*0df0*/  UMOV UR17, 0x3ef3b266 ;  /* 0x3ef3b26600117882 */ /* 0x000fcc0000000000 */
[----:B------:R-:W-:Y:S01]  /*0e00*/  DFMA R28, R20, R28, UR16 ;  /* 0x00000010141c7e2b */ /* 0x000fe2000800001c */
        /* <DEDUP_REMOVED lines=10> */
[----:B------:R-:W-:Y:S01]  /*0eb0*/  DMUL R28, R26, R22 ;  /* 0x000000161a1c7228 */ /* 0x000fe20000000000 */
[----:B------:R-:W-:Y:S01]  /*0ec0*/  UMOV UR17, 0x3f899999 ;  /* 0x3f89999900117882 */ /* 0x000fe20000000000 */
[----:B------:R-:W-:Y:S02]  /*0ed0*/  LOP3.LUT R26, R34, 0x80000000, RZ, 0x3c, !PT ;  /* 0x80000000221a7812 */ /* 0x000fe400078e3cff */
[----:B------:R-:W-:Y:S02]  /*0ee0*/  MOV R27, 0x43300000 ;  /* 0x43300000001b7802 */ /* 0x000fe40000000f00 */
[----:B------:R-:W-:Y:S01]  /*0ef0*/  DFMA R32, R20, R32, UR16 ;  /* 0x0000001014207e2b */ /* 0x000fe20008000020 */
[----:B------:R-:W-:Y:S01]  /*0f00*/  UMOV UR16, 0x80000000 ;  /* 0x8000000000107882 */ /* 0x000fe20000000000 */
[----:B------:R-:W-:-:S02]  /*0f10*/  UMOV UR17, 0x43300000 ;  /* 0x4330000000117882 */ /* 0x000fc40000000000 */
[----:B------:R-:W-:Y:S01]  /*0f20*/  DADD R26, R26, -UR16 ;  /* 0x800000101a1a7e29 */ /* 0x000fe20008000000 */
[----:B------:R-:W-:Y:S01]  /*0f30*/  UMOV UR16, 0x55555554 ;  /* 0x5555555400107882 */ /* 0x000fe20000000000 */
[----:B------:R-:W-:Y:S02]  /*0f40*/  UMOV UR17, 0x3fb55555 ;  /* 0x3fb5555500117882 */ /* 0x000fe40000000000 */
[----:B------:R-:W-:Y:S01]  /*0f50*/  DFMA R32, R20, R32, UR16 ;  /* 0x0000001014207e2b */ /* 0x000fe20008000020 */
[----:B------:R-:W-:Y:S01]  /*0f60*/  UMOV UR16, 0xfefa39ef ;  /* 0xfefa39ef00107882 */ /* 0x000fe20000000000 */
[----:B------:R-:W-:Y:S02]  /*0f70*/  UMOV UR17, 0x3fe62e42 ;  /* 0x3fe62e4200117882 */ /* 0x000fe40000000000 */
[----:B------:R-:W-:-:S04]  /*0f80*/  DFMA R22, R26, UR16, R24 ;  /* 0x000000101a167c2b */ /* 0x000fc80008000018 */
[----:B------:R-:W-:-:S04]  /*0f90*/  DMUL R32, R20, R32 ;  /* 0x0000002014207228 */ /* 0x000fc80000000000 */
[----:B------:R-:W-:Y:S01]  /*0fa0*/  DFMA R20, R26, -UR16, R22 ;  /* 0x800000101a147c2b */ /* 0x000fe20008000016 */
[----:B------:R-:W-:Y:S01]  /*0fb0*/  UMOV UR16, 0x3b39803f ;  /* 0x3b39803f00107882 */ /* 0x000fe20000000000 */
[----:B------:R-:W-:Y:S02]  /*0fc0*/  UMOV UR17, 0x3c7abc9e ;  /* 0x3c7abc9e00117882 */ /* 0x000fe40000000000 */
[----:B------:R-:W-:-:S04]  /*0fd0*/  DFMA R28, R24, R32, R28 ;  /* 0x00000020181c722b */ /* 0x000fc8000000001c */
[----:B------:R-:W-:-:S08]  /*0fe0*/  DADD R20, -R24, R20 ;  /* 0x0000000018147229 */ /* 0x000fd00000000114 */
[----:B------:R-:W-:-:S08]  /*0ff0*/  DADD R20, R28, -R20 ;  /* 0x000000001c147229 */ /* 0x000fd00000000814 */
[----:B------:R-:W-:-:S08]  /*1000*/  DFMA R20, R26, UR16, R20 ;  /* 0x000000101a147c2b */ /* 0x000fd00008000014 */
[----:B------:R-:W-:-:S11]  /*1010*/  DADD R22, R22, R20 ;  /* 0x0000000016167229 */ /* 0x000fd60000000014 */
.L_x_3:
[----:B------:R-:W-:Y:S01]  /*1020*/  VIADD R30, R30, 0x1 ;  /* 0x000000011e1e7836 */ /* 0x000fe20000000000 */
[----:B------:R-:W-:Y:S01]  /*1030*/  DADD R18, R18, -R22 ;  /* 0x0000000012127229 */ /* 0x000fe20000000816 */
[----:B------:R-:W-:Y:S01]  /*1040*/  VIADD R7, R7, 0x8 ;  /* 0x0000000807077836 */ /* 0x000fe20000000000 */
[----:B------:R-:W-:Y:S01]  /*1050*/  IADD3 R5, PT, PT, R5, 0x48, RZ ;  /* 0x0000004805057810 */ /* 0x000fe20007ffe0ff */
[----:B------:R-:W-:Y:S01]  /*1060*/  VIADD R6, R6, 0x18 ;  /* 0x0000001806067836 */ /* 0x000fe20000000000 */
[----:B------:R-:W-:-:S04]  /*1070*/  ISETP.NE.AND P1, PT, R30, -0x1, PT ;  /* 0xffffffff1e00780c */ /* 0x000fc80003f25270 */
[----:B------:R-:W-:-:S06]  /*1080*/  DSETP.GT.AND P0, PT, R18, R16, PT ;  /* 0x000000101200722a */ /* 0x000fcc0003f04000 */
[----:B------:R-:W-:Y:S02]  /*1090*/  FSEL R16, R18, R16, P0 ;  /* 0x0000001012107208 */ /* 0x000fe40000000000 */
[----:B------:R-:W-:Y:S02]  /*10a0*/  FSEL R17, R19, R17, P0 ;  /* 0x0000001113117208 */ /* 0x000fe40000000000 */
[----:B------:R-:W-:Y:S01]  /*10b0*/  SEL R31, R4, R31, P0 ;  /* 0x0000001f041f7207 */ /* 0x000fe20000000000 */
[----:B------:R-:W-:Y:S06]  /*10c0*/  @P1 BRA `(.L_x_4) ;  /* 0xfffffff8001c1947 */ /* 0x000fec000383ffff */
[----:B------:R0:W-:Y:S01]  /*10d0*/  STG.E.U8 desc[UR12][R8.64+0x3], R31 ;  /* 0x0000031f08007986 */ /* 0x0001e2000c10110c */
[----:B------:R-:W-:-:S05]  /*10e0*/  VIADD R0, R0, UR5 ;  /* 0x0000000500007c36 */ /* 0x000fca0008000000 */
[----:B------:R-:W-:-:S13]  /*10f0*/  ISETP.GE.AND P0, PT, R0, UR4, PT ;  /* 0x0000000400007c0c */ /* 0x000fda000bf06270 */
[----:B0-----:R-:W-:Y:S05]  /*1100*/  @!P0 BRA `(.L_x_5) ;  /* 0xfffffff000708947 */ /* 0x001fea000383ffff */
[----:B------:R-:W-:Y:S05]  /*1110*/  EXIT ;  /* 0x000000000000794d */ /* 0x000fea0003800000 */
.L_x_0:
[----:B------:R-:W0:Y:S01]  /*1120*/  I2F.U32.RP R6, UR5 ;  /* 0x0000000500067d06 */ /* 0x000e220008209000 */
[----:B------:R-:W-:Y:S01]  /*1130*/  IADD3 R8, PT, PT, R0, UR5, RZ ;  /* 0x0000000500087c10 */ /* 0x000fe2000fffe0ff */
[----:B------:R-:W-:Y:S01]  /*1140*/  IMAD R7, RZ, RZ, -UR5 ;  /* 0x80000005ff077e24 */ /* 0x000fe2000f8e02ff */
[----:B------:R-:W-:Y:S02]  /*1150*/  ISETP.NE.U32.AND P2, PT, RZ, UR5, PT ;  /* 0x00000005ff007c0c */ /* 0x000fe4000bf45070 */
[C---:B------:R-:W-:Y:S02]  /*1160*/  ISETP.GE.AND P0, PT, R8.reuse, UR4, PT ;  /* 0x0000000408007c0c */ /* 0x040fe4000bf06270 */
[----:B------:R-:W-:Y:S02]  /*1170*/  VIMNMX R4, PT, PT, R8, UR4, !PT ;  /* 0x0000000408047c48 */ /* 0x000fe4000ffe0100 */
[----:B------:R-:W-:-:S04]  /*1180*/  SEL R5, RZ, 0x1, P0 ;  /* 0x00000001ff057807 */ /* 0x000fc80000000000 */
[----:B------:R-:W-:Y:S01]  /*1190*/  IADD3 R4, PT, PT, R4, -R8, -R5 ;  /* 0x8000000804047210 */ /* 0x000fe20007ffe805 */
[----:B0-----:R-:W0:Y:S02]  /*11a0*/  MUFU.RCP R6, R6 ;  /* 0x0000000600067308 */ /* 0x001e240000001000 */
[----:B0-----:R-:W-:-:S06]  /*11b0*/  VIADD R2, R6, 0xffffffe ;  /* 0x0ffffffe06027836 */ /* 0x001fcc0000000000 */
[----:B------:R0:W1:Y:S02]  /*11c0*/  F2I.FTZ.U32.TRUNC.NTZ R3, R2 ;  /* 0x0000000200037305 */ /* 0x000064000021f000 */
[----:B0-----:R-:W-:Y:S02]  /*11d0*/  IMAD.MOV.U32 R2, RZ, RZ, RZ ;  /* 0x000000ffff027224 */ /* 0x001fe400078e00ff */
[----:B-1----:R-:W-:-:S04]  /*11e0*/  IMAD R7, R7, R3, RZ ;  /* 0x0000000307077224 */ /* 0x002fc800078e02ff */
[----:B------:R-:W-:-:S06]  /*11f0*/  IMAD.HI.U32 R3, R3, R7, R2 ;  /* 0x0000000703037227 */ /* 0x000fcc00078e0002 */
[----:B------:R-:W-:-:S04]  /*1200*/  IMAD.HI.U32 R2, R3, R4, RZ ;  /* 0x0000000403027227 */ /* 0x000fc800078e00ff */
[----:B------:R-:W-:-:S04]  /*1210*/  IMAD.MOV R3, RZ, RZ, -R2 ;  /* 0x000000ffff037224 */ /* 0x000fc800078e0a02 */
[----:B------:R-:W-:-:S05]  /*1220*/  IMAD R4, R3, UR5, R4 ;  /* 0x0000000503047c24 */ /* 0x000fca000f8e0204 */
[----:B------:R-:W-:-:S13]  /*1230*/  ISETP.GE.U32.AND P0, PT, R4, UR5, PT ;  /* 0x0000000504007c0c */ /* 0x000fda000bf06070 */
[----:B------:R-:W-:Y:S01]  /*1240*/  @P0 VIADD R4, R4, -UR5 ;  /* 0x8000000504040c36 */ /* 0x000fe20008000000 */
[----:B------:R-:W-:-:S04]  /*1250*/  @P0 IADD3 R2, PT, PT, R2, 0x1, RZ ;  /* 0x0000000102020810 */ /* 0x000fc80007ffe0ff */
[----:B------:R-:W-:-:S13]  /*1260*/  ISETP.GE.U32.AND P1, PT, R4, UR5, PT ;  /* 0x0000000504007c0c */ /* 0x000fda000bf26070 */
[----:B------:R-:W-:Y:S01]  /*1270*/  @P1 VIADD R2, R2, 0x1 ;  /* 0x0000000102021836 */ /* 0x000fe20000000000 */
[----:B------:R-:W-:-:S05]  /*1280*/  @!P2 LOP3.LUT R2, RZ, UR5, RZ, 0x33, !PT ;  /* 0x00000005ff02ac12 */ /* 0x000fca000f8e33ff */
[----:B------:R-:W-:-:S05]  /*1290*/  IMAD.IADD R5, R5, 0x1, R2 ;  /* 0x0000000105057824 */ /* 0x000fca00078e0202 */
[C---:B------:R-:W-:Y:S02]  /*12a0*/  LOP3.LUT R2, R5.reuse, 0x1, RZ, 0xc0, !PT ;  /* 0x0000000105027812 */ /* 0x040fe400078ec0ff */
[----:B------:R-:W-:Y:S02]  /*12b0*/  ISETP.NE.AND P1, PT, R5, RZ, PT ;  /* 0x000000ff0500720c */ /* 0x000fe40003f25270 */
[----:B------:R-:W-:-:S13]  /*12c0*/  ISETP.NE.U32.AND P0, PT, R2, 0x1, PT ;  /* 0x000000010200780c */ /* 0x000fda0003f05070 */
[----:B------:R-:W0:Y:S02]  /*12d0*/  @P0 LDC.64 R2, c[0x0][0x380] ;  /* 0x0000e000ff020b82 */ /* 0x000e240000000a00 */
[----:B0-----:R-:W-:-:S05]  /*12e0*/  @P0 IMAD.WIDE R2, R0, 0x4, R2 ;  /* 0x0000000400020825 */ /* 0x001fca00078e0202 */
[----:B------:R0:W-:Y:S01]  /*12f0*/  @P0 STG.E.U8 desc[UR12][R2.64+0x3], RZ ;  /* 0x000003ff02000986 */ /* 0x0001e2000c10110c */
[----:B------:R-:W-:Y:S05]  /*1300*/  @!P1 EXIT ;  /* 0x000000000000994d */ /* 0x000fea0003800000 */
[----:B------:R-:W1:Y:S01]  /*1310*/  LDC.64 R6, c[0x0][0x380] ;  /* 0x0000e000ff067b82 */ /* 0x000e620000000a00 */
[----:B------:R-:W-:-:S07]  /*1320*/  @P0 IMAD.MOV.U32 R0, RZ, RZ, R8 ;  /* 0x000000ffff000224 */ /* 0x000fce00078e0008 */
.L_x_6:
[----:B012---:R-:W-:-:S04]  /*1330*/  IMAD.WIDE R2, R0, 0x4, R6 ;  /* 0x0000000400027825 */ /* 0x007fc800078e0206 */
[----:B------:R-:W-:Y:S01]  /*1340*/  IMAD.U32 R9, RZ, RZ, UR5 ;  /* 0x00000005ff097e24 */ /* 0x000fe2000f8e00ff */
[----:B------:R-:W-:Y:S01]  /*1350*/  IADD3 R4, P0, PT, R2, 0x3, RZ ;  /* 0x0000000302047810 */ /* 0x000fe20007f1e0ff */
[----:B------:R2:W-:Y:S02]  /*1360*/  STG.E.U8 desc[UR12][R2.64+0x3], RZ ;  /* 0x000003ff02007986 */ /* 0x0005e4000c10110c */
[----:B------:R-:W-:Y:S01]  /*1370*/  IMAD R0, R9, 0x2, R0 ;  /* 0x0000000209007824 */ /* 0x000fe200078e0200 */
[----:B------:R-:W-:-:S04]  /*1380*/  IADD3.X R5, PT, PT, RZ, R3, RZ, P0, !PT ;  /* 0x00000003ff057210 */ /* 0x000fc800007fe4ff */
[----:B------:R-:W-:Y:S01]  /*1390*/  ISETP.GE.AND P0, PT, R0, UR4, PT ;  /* 0x0000000400007c0c */ /* 0x000fe2000bf06270 */
[----:B------:R-:W-:-:S05]  /*13a0*/  IMAD.WIDE R4, R9, 0x4, R4 ;  /* 0x0000000409047825 */ /* 0x000fca00078e0204 */
[----:B------:R2:W-:Y:S07]  /*13b0*/  STG.E.U8 desc[UR12][R4.64], RZ ;  /* 0x000000ff04007986 */ /* 0x0005ee000c10110c */
[----:B------:R-:W-:Y:S05]  /*13c0*/  @!P0 BRA `(.L_x_6) ;  /* 0xfffffffc00d88947 */ /* 0x000fea000383ffff */
[----:B------:R-:W-:Y:S05]  /*13d0*/  EXIT ;  /* 0x000000000000794d */ /* 0x000fea0003800000 */
.L_x_7:
[----:B------:R-:W-:-:S00]  /*13e0*/  BRA `(.L_x_7) ;  /* 0xfffffffc00fc7947 */ /* 0x000fc0000383ffff */
[----:B------:R-:W-:-:S00]  /*13f0*/  NOP ;  /* 0x0000000000007918 */ /* 0x000fc00000000000 */
        /* <DEDUP_REMOVED lines=8> */
.L_x_8:


//--------------------- .nv.shared.reserved.0     --------------------------
	.section	.nv.shared.reserved.0,"aw",@nobits
	.weak		__nv_reservedSMEM_offset_0_alias
	.size		__nv_reservedSMEM_offset_0_alias, 0, 64
	.other		__nv_reservedSMEM_offset_0_alias,@"STO_CUDA_RESERVED_SHARED STV_DEFAULT"
__nv_reservedSMEM_offset_0_alias:
	.zero		0
	.zero		64


//--------------------- .nv.constant0._Z6kernelP6uchar4iii --------------------------
	.section	.nv.constant0._Z6kernelP6uchar4iii,"a",@progbits
	.sectionflags	@""
	.align	4
.nv.constant0._Z6kernelP6uchar4iii:
	.zero		916


//--------------------- SYMBOLS --------------------------

	.type		.nv.reservedSmem.offset0,@object
	.size		.nv.reservedSmem.offset0,0x4
